//
// Generated by NVIDIA NVVM Compiler
//
// Compiler Build ID: CL-36424714
// Cuda compilation tools, release 13.0, V13.0.88
// Based on NVVM 20.0.0
//

.version 9.0
.target sm_100
.address_size 64

	// .globl	_Z9reduce_v0PdS_
// _ZZ9reduce_v0PdS_E11shared_data has been demoted

.visible .entry _Z9reduce_v0PdS_(
	.param .u64 .ptr .align 1 _Z9reduce_v0PdS__param_0,
	.param .u64 .ptr .align 1 _Z9reduce_v0PdS__param_1
)
{
	.reg .pred 	%p<6>;
	.reg .b32 	%r<16>;
	.reg .b64 	%rd<9>;
	.reg .b64 	%fd<9>;
	// demoted variable
	.shared .align 8 .b8 _ZZ9reduce_v0PdS_E11shared_data[8192];
	ld.param.u64 	%rd1, [_Z9reduce_v0PdS__param_0];
	ld.param.u64 	%rd2, [_Z9reduce_v0PdS__param_1];
	mov.u32 	%r1, %tid.x;
	mov.u32 	%r2, %ctaid.x;
	mov.u32 	%r3, %ntid.x;
	mad.lo.s32 	%r4, %r2, %r3, %r1;
	setp.gt.s32 	%p1, %r4, 1048575;
	mov.f64 	%fd8, 0d0000000000000000;
	@%p1 bra 	$L__BB0_2;
	cvta.to.global.u64 	%rd3, %rd1;
	mul.wide.s32 	%rd4, %r4, 8;
	add.s64 	%rd5, %rd3, %rd4;
	ld.global.f64 	%fd8, [%rd5];
$L__BB0_2:
	shl.b32 	%r8, %r1, 3;
	mov.u32 	%r9, _ZZ9reduce_v0PdS_E11shared_data;
	add.s32 	%r5, %r9, %r8;
	st.shared.f64 	[%r5], %fd8;
	bar.sync 	0;
	setp.lt.u32 	%p2, %r3, 2;
	@%p2 bra 	$L__BB0_7;
	mov.b32 	%r15, 1;
$L__BB0_4:
	shl.b32 	%r7, %r15, 1;
	add.s32 	%r11, %r7, -1;
	and.b32  	%r12, %r11, %r1;
	setp.ne.s32 	%p3, %r12, 0;
	@%p3 bra 	$L__BB0_6;
	shl.b32 	%r13, %r15, 3;
	add.s32 	%r14, %r5, %r13;
	ld.shared.f64 	%fd4, [%r14];
	ld.shared.f64 	%fd5, [%r5];
	add.f64 	%fd6, %fd4, %fd5;
	st.shared.f64 	[%r5], %fd6;
$L__BB0_6:
	bar.sync 	0;
	setp.lt.u32 	%p4, %r7, %r3;
	mov.u32 	%r15, %r7;
	@%p4 bra 	$L__BB0_4;
$L__BB0_7:
	setp.ne.s32 	%p5, %r1, 0;
	@%p5 bra 	$L__BB0_9;
	ld.shared.f64 	%fd7, [_ZZ9reduce_v0PdS_E11shared_data];
	cvta.to.global.u64 	%rd6, %rd2;
	mul.wide.u32 	%rd7, %r2, 8;
	add.s64 	%rd8, %rd6, %rd7;
	st.global.f64 	[%rd8], %fd7;
$L__BB0_9:
	ret;

}


// ===== COMPILED SASS (sm_100) =====

	.target	sm_100

	.elftype	@"ET_EXEC"


//--------------------- .note.nv.tkinfo           --------------------------
	.section	.note.nv.tkinfo,"",@"SHT_NOTE"
	.sectionflags	@"SHF_NOTE_NV_TKINFO"
	.tkinfo
        /*0018*/ 	.word	0x00000002
        /*0030*/ 	.string	""
        /*0030*/ 	.string	"ptxas"
        /*0030*/ 	.string	"Cuda compilation tools, release 13.0, V13.0.88"
        /*0030*/ 	.string	"Build cuda_13.0.r13.0/compiler.36424714_0"
        /*0030*/ 	.string	"-arch sm_100 -m 64 "



//--------------------- .note.nv.cuinfo           --------------------------
	.section	.note.nv.cuinfo,"",@"SHT_NOTE"
	.sectionflags	@"SHF_NOTE_NV_CUINFO"
        /*0018*/ 	.short	0x0002
        /*001a*/ 	.short	0x0064
        /*001c*/ 	.short	0x0082
	.zero		2


//--------------------- .nv.info                  --------------------------
	.section	.nv.info,"",@"SHT_CUDA_INFO"
	.align	4


	//----- nvinfo : EIATTR_REGCOUNT
	.align		4
        /*0000*/ 	.byte	0x04, 0x2f
        /*0002*/ 	.short	(.L_1 - .L_0)
	.align		4
.L_0:
        /*0004*/ 	.word	index@(_Z9reduce_v0PdS_)
        /*0008*/ 	.word	0x0000000d


	//----- nvinfo : EIATTR_FRAME_SIZE
	.align		4
.L_1:
        /*000c*/ 	.byte	0x04, 0x11
        /*000e*/ 	.short	(.L_3 - .L_2)
	.align		4
.L_2:
        /*0010*/ 	.word	index@(_Z9reduce_v0PdS_)
        /*0014*/ 	.word	0x00000000


	//----- nvinfo : EIATTR_MIN_STACK_SIZE
	.align		4
.L_3:
        /*0018*/ 	.byte	0x04, 0x12
        /*001a*/ 	.short	(.L_5 - .L_4)
	.align		4
.L_4:
        /*001c*/ 	.word	index@(_Z9reduce_v0PdS_)
        /*0020*/ 	.word	0x00000000
.L_5:


//--------------------- .nv.compat                --------------------------
	.section	.nv.compat,"",@"SHT_CUDA_COMPAT_INFO"
	.align	4
        /*0000*/ 	.byte	0x02, 0x09, 0x00, 0x00, 0x02, 0x02, 0x01, 0x00, 0x02, 0x05, 0x05, 0x00, 0x03, 0x07, 0x01, 0x01
        /*0010*/ 	.byte	0x02, 0x03, 0x00, 0x00, 0x02, 0x06, 0x01, 0x00, 0x04, 0x0b, 0x08, 0x00, 0x01, 0x00, 0x00, 0x00
        /*0020*/ 	.byte	0x00, 0x00, 0x00, 0x00


//--------------------- .nv.info._Z9reduce_v0PdS_ --------------------------
	.section	.nv.info._Z9reduce_v0PdS_,"",@"SHT_CUDA_INFO"
	.sectionflags	@""
	.align	4


	//----- nvinfo : EIATTR_CUDA_API_VERSION
	.align		4
        /*0000*/ 	.byte	0x04, 0x37
        /*0002*/ 	.short	(.L_7 - .L_6)
.L_6:
        /*0004*/ 	.word	0x00000082


	//----- nvinfo : EIATTR_KPARAM_INFO
	.align		4
.L_7:
        /*0008*/ 	.byte	0x04, 0x17
        /*000a*/ 	.short	(.L_9 - .L_8)
.L_8:
        /*000c*/ 	.word	0x00000000
        /*0010*/ 	.short	0x0001
        /*0012*/ 	.short	0x0008
        /*0014*/ 	.byte	0x00, 0xf5, 0x21, 0x00


	//----- nvinfo : EIATTR_KPARAM_INFO
	.align		4
.L_9:
        /*0018*/ 	.byte	0x04, 0x17
        /*001a*/ 	.short	(.L_11 - .L_10)
.L_10:
        /*001c*/ 	.word	0x00000000
        /*0020*/ 	.short	0x0000
        /*0022*/ 	.short	0x0000
        /*0024*/ 	.byte	0x00, 0xf5, 0x21, 0x00


	//----- nvinfo : EIATTR_SPARSE_MMA_MASK
	.align		4
.L_11:
        /*0028*/ 	.byte	0x03, 0x50
        /*002a*/ 	.short	0x0000


	//----- nvinfo : EIATTR_MAXREG_COUNT
	.align		4
        /*002c*/ 	.byte	0x03, 0x1b
        /*002e*/ 	.short	0x00ff


	//----- nvinfo : EIATTR_NUM_BARRIERS
	.align		4
        /*0030*/ 	.byte	0x02, 0x4c
        /*0032*/ 	.byte	0x01
	.zero		1


	//----- nvinfo : EIATTR_MERCURY_ISA_VERSION
	.align		4
        /*0034*/ 	.byte	0x03, 0x5f
        /*0036*/ 	.short	0x0101


	//----- nvinfo : EIATTR_VRC_CTA_INIT_COUNT
	.align		4
        /*0038*/ 	.byte	0x02, 0x4a
	.zero		1
	.zero		1


	//----- nvinfo : EIATTR_EXIT_INSTR_OFFSETS
	.align		4
        /*003c*/ 	.byte	0x04, 0x1c
        /*003e*/ 	.short	(.L_13 - .L_12)


	//   ....[0]....
.L_12:
        /*0040*/ 	.word	0x00000210


	//   ....[1]....
        /*0044*/ 	.word	0x00000290


	//----- nvinfo : EIATTR_CBANK_PARAM_SIZE
	.align		4
.L_13:
        /*0048*/ 	.byte	0x03, 0x19
        /*004a*/ 	.short	0x0010


	//----- nvinfo : EIATTR_PARAM_CBANK
	.align		4
        /*004c*/ 	.byte	0x04, 0x0a
        /*004e*/ 	.short	(.L_15 - .L_14)
	.align		4
.L_14:
        /*0050*/ 	.word	index@(.nv.constant0._Z9reduce_v0PdS_)
        /*0054*/ 	.short	0x0380
        /*0056*/ 	.short	0x0010


	//----- nvinfo : EIATTR_SW_WAR
	.align		4
.L_15:
        /*0058*/ 	.byte	0x04, 0x36
        /*005a*/ 	.short	(.L_17 - .L_16)
.L_16:
        /*005c*/ 	.word	0x00000008
.L_17:


//--------------------- .nv.callgraph             --------------------------
	.section	.nv.callgraph,"",@"SHT_CUDA_CALLGRAPH"
	.align	4
	.sectionentsize	8
	.align		4
        /*0000*/ 	.word	0x00000000
	.align		4
        /*0004*/ 	.word	0xffffffff
	.align		4
        /*0008*/ 	.word	0x00000000
	.align		4
        /*000c*/ 	.word	0xfffffffe
	.align		4
        /*0010*/ 	.word	0x00000000
	.align		4
        /*0014*/ 	.word	0xfffffffd
	.align		4
        /*0018*/ 	.word	0x00000000
	.align		4
        /*001c*/ 	.word	0xfffffffc


//--------------------- .text._Z9reduce_v0PdS_    --------------------------
	.section	.text._Z9reduce_v0PdS_,"ax",@progbits
	.align	128
        .global         _Z9reduce_v0PdS_
        .type           _Z9reduce_v0PdS_,@function
        .size           _Z9reduce_v0PdS_,(.L_x_3 - _Z9reduce_v0PdS_)
        .other          _Z9reduce_v0PdS_,@"STO_CUDA_ENTRY STV_DEFAULT"
_Z9reduce_v0PdS_:
.text._Z9reduce_v0PdS_:
[----:B------:R-:W-:Y:S01]  /*0000*/  LDC R1, c[0x0][0x37c] ;  /* 0x0000df00ff017b82 */ /* 0x000fe20000000800 */
[----:B------:R-:W0:Y:S01]  /*0010*/  S2R R9, SR_TID.X ;  /* 0x0000000000097919 */ /* 0x000e220000002100 */
[----:B------:R-:W0:Y:S01]  /*0020*/  LDCU UR8, c[0x0][0x360] ;  /* 0x00006c00ff0877ac */ /* 0x000e220008000800 */
[----:B------:R-:W-:Y:S01]  /*0030*/  CS2R R2, SRZ ;  /* 0x0000000000027805 */ /* 0x000fe2000001ff00 */
[----:B------:R-:W0:Y:S01]  /*0040*/  S2R R8, SR_CTAID.X ;  /* 0x0000000000087919 */ /* 0x000e220000002500 */
[----:B------:R-:W1:Y:S01]  /*0050*/  LDCU.64 UR6, c[0x0][0x358] ;  /* 0x00006b00ff0677ac */ /* 0x000e620008000a00 */
[----:B0-----:R-:W-:-:S05]  /*0060*/  IMAD R7, R8, UR8, R9 ;  /* 0x0000000808077c24 */ /* 0x001fca000f8e0209 */
[----:B------:R-:W-:-:S13]  /*0070*/  ISETP.GT.AND P0, PT, R7, 0xfffff, PT ;  /* 0x000fffff0700780c */ /* 0x000fda0003f04270 */
[----:B------:R-:W0:Y:S02]  /*0080*/  @!P0 LDC.64 R4, c[0x0][0x380] ;  /* 0x0000e000ff048b82 */ /* 0x000e240000000a00 */
[----:B0-----:R-:W-:-:S05]  /*0090*/  @!P0 IMAD.WIDE R4, R7, 0x8, R4 ;  /* 0x0000000807048825 */ /* 0x001fca00078e0204 */
[----:B-1----:R-:W2:Y:S01]  /*00a0*/  @!P0 LDG.E.64 R2, desc[UR6][R4.64] ;  /* 0x0000000604028981 */ /* 0x002ea2000c1e1b00 */
[----:B------:R-:W0:Y:S01]  /*00b0*/  S2UR UR5, SR_CgaCtaId ;  /* 0x00000000000579c3 */ /* 0x000e220000008800 */
[----:B------:R-:W-:Y:S01]  /*00c0*/  UMOV UR4, 0x400 ;  /* 0x0000040000047882 */ /* 0x000fe20000000000 */
[----:B------:R-:W-:Y:S01]  /*00d0*/  UISETP.GE.U32.AND UP0, UPT, UR8, 0x2, UPT ;  /* 0x000000020800788c */ /* 0x000fe2000bf06070 */
[----:B------:R-:W-:Y:S01]  /*00e0*/  ISETP.NE.AND P0, PT, R9, RZ, PT ;  /* 0x000000ff0900720c */ /* 0x000fe20003f05270 */
[----:B0-----:R-:W-:-:S06]  /*00f0*/  ULEA UR4, UR5, UR4, 0x18 ;  /* 0x0000000405047291 */ /* 0x001fcc000f8ec0ff */
[----:B------:R-:W-:-:S05]  /*0100*/  LEA R7, R9, UR4, 0x3 ;  /* 0x0000000409077c11 */ /* 0x000fca000f8e18ff */
[----:B--2---:R0:W-:Y:S01]  /*0110*/  STS.64 [R7], R2 ;  /* 0x0000000207007388 */ /* 0x0041e20000000a00 */
[----:B------:R-:W-:Y:S06]  /*0120*/  BAR.SYNC.DEFER_BLOCKING 0x0 ;  /* 0x0000000000007b1d */ /* 0x000fec0000010000 */
[----:B------:R-:W-:Y:S05]  /*0130*/  BRA.U !UP0, `(.L_x_0) ;  /* 0x0000000108347547 */ /* 0x000fea000b800000 */
[----:B------:R-:W-:-:S07]  /*0140*/  IMAD.MOV.U32 R0, RZ, RZ, 0x1 ;  /* 0x00000001ff007424 */ /* 0x000fce00078e00ff */
.L_x_1:
[----:B------:R-:W-:-:S05]  /*0150*/  IMAD.SHL.U32 R10, R0, 0x2, RZ ;  /* 0x00000002000a7824 */ /* 0x000fca00078e00ff */
[----:B0-----:R-:W-:-:S04]  /*0160*/  IADD3 R2, PT, PT, R10, -0x1, RZ ;  /* 0xffffffff0a027810 */ /* 0x001fc80007ffe0ff */
[----:B------:R-:W-:-:S13]  /*0170*/  LOP3.LUT P1, RZ, R2, R9, RZ, 0xc0, !PT ;  /* 0x0000000902ff7212 */ /* 0x000fda000782c0ff */
[----:B------:R-:W-:Y:S01]  /*0180*/  @!P1 IMAD R6, R0, 0x8, R7 ;  /* 0x0000000800069824 */ /* 0x000fe200078e0207 */
[----:B------:R-:W-:Y:S01]  /*0190*/  @!P1 LDS.64 R4, [R7] ;  /* 0x0000000007049984 */ /* 0x000fe20000000a00 */
[----:B------:R-:W-:-:S03]  /*01a0*/  MOV R0, R10 ;  /* 0x0000000a00007202 */ /* 0x000fc60000000f00 */
[----:B------:R-:W0:Y:S02]  /*01b0*/  @!P1 LDS.64 R2, [R6] ;  /* 0x0000000006029984 */ /* 0x000e240000000a00 */
[----:B0-----:R-:W-:-:S07]  /*01c0*/  @!P1 DADD R2, R2, R4 ;  /* 0x0000000002029229 */ /* 0x001fce0000000004 */
[----:B------:R1:W-:Y:S01]  /*01d0*/  @!P1 STS.64 [R7], R2 ;  /* 0x0000000207009388 */ /* 0x0003e20000000a00 */
[----:B------:R-:W-:Y:S01]  /*01e0*/  BAR.SYNC.DEFER_BLOCKING 0x0 ;  /* 0x0000000000007b1d */ /* 0x000fe20000010000 */
[----:B------:R-:W-:-:S13]  /*01f0*/  ISETP.GE.U32.AND P1, PT, R10, UR8, PT ;  /* 0x000000080a007c0c */ /* 0x000fda000bf26070 */
[----:B-1----:R-:W-:Y:S05]  /*0200*/  @!P1 BRA `(.L_x_1) ;  /* 0xfffffffc00d09947 */ /* 0x002fea000383ffff */
.L_x_0:
[----:B------:R-:W-:Y:S05]  /*0210*/  @P0 EXIT ;  /* 0x000000000000094d */ /* 0x000fea0003800000 */
[----:B------:R-:W1:Y:S01]  /*0220*/  S2UR UR5, SR_CgaCtaId ;  /* 0x00000000000579c3 */ /* 0x000e620000008800 */
[----:B------:R-:W-:-:S07]  /*0230*/  UMOV UR4, 0x400 ;  /* 0x0000040000047882 */ /* 0x000fce0000000000 */
[----:B------:R-:W2:Y:S01]  /*0240*/  LDC.64 R4, c[0x0][0x388] ;  /* 0x0000e200ff047b82 */ /* 0x000ea20000000a00 */
[----:B-1----:R-:W-:Y:S01]  /*0250*/  ULEA UR4, UR5, UR4, 0x18 ;  /* 0x0000000405047291 */ /* 0x002fe2000f8ec0ff */
[----:B--2---:R-:W-:-:S08]  /*0260*/  IMAD.WIDE.U32 R4, R8, 0x8, R4 ;  /* 0x0000000808047825 */ /* 0x004fd000078e0004 */
[----:B0-----:R-:W0:Y:S04]  /*0270*/  LDS.64 R2, [UR4] ;  /* 0x00000004ff027984 */ /* 0x001e280008000a00 */
[----:B0-----:R-:W-:Y:S01]  /*0280*/  STG.E.64 desc[UR6][R4.64], R2 ;  /* 0x0000000204007986 */ /* 0x001fe2000c101b06 */
[----:B------:R-:W-:Y:S05]  /*0290*/  EXIT ;  /* 0x000000000000794d */ /* 0x000fea0003800000 */
.L_x_2:
[----:B------:R-:W-:-:S00]  /*02a0*/  BRA `(.L_x_2) ;  /* 0xfffffffc00fc7947 */ /* 0x000fc0000383ffff */
[----:B------:R-:W-:-:S00]  /*02b0*/  NOP ;  /* 0x0000000000007918 */ /* 0x000fc00000000000 */
        /* <DEDUP_REMOVED lines=12> */
.L_x_3:


//--------------------- .nv.shared._Z9reduce_v0PdS_ --------------------------
	.section	.nv.shared._Z9reduce_v0PdS_,"aw",@nobits
	.sectionflags	@""
	.align	8
.nv.shared._Z9reduce_v0PdS_:
	.zero		9216


//--------------------- .nv.shared.reserved.0     --------------------------
	.section	.nv.shared.reserved.0,"aw",@nobits
	.weak		__nv_reservedSMEM_offset_0_alias
	.size		__nv_reservedSMEM_offset_0_alias, 0, 64
	.other		__nv_reservedSMEM_offset_0_alias,@"STO_CUDA_RESERVED_SHARED STV_DEFAULT"
__nv_reservedSMEM_offset_0_alias:
	.zero		0
	.zero		64


//--------------------- .nv.constant0._Z9reduce_v0PdS_ --------------------------
	.section	.nv.constant0._Z9reduce_v0PdS_,"a",@progbits
	.sectionflags	@""
	.align	4
.nv.constant0._Z9reduce_v0PdS_:
	.zero		912


//--------------------- SYMBOLS --------------------------

	.type		.nv.reservedSmem.offset0,@object
	.size		.nv.reservedSmem.offset0,0x4
	.type		.nv.reservedSmem.cap,@object
	.size		.nv.reservedSmem.cap,0x4
